	.headerflags	@"EF_CUDA_TEXMODE_UNIFIED EF_CUDA_64BIT_ADDRESS EF_CUDA_ACCELERATORS EF_CUDA_SM90 EF_CUDA_VIRTUAL_SM(EF_CUDA_SM90)"
	.elftype	@"ET_EXEC"


//--------------------- .nv.info                  --------------------------
	.section	.nv.info,"",@"SHT_CUDA_INFO"
	.align	4


	//----- nvinfo : EIATTR_REGCOUNT
	.align		4
        /*0000*/ 	.byte	0x04, 0x2f
        /*0002*/ 	.short	(.L_3 - .L_2)
	.align		4
.L_2:
        /*0004*/ 	.word	index@(triton_poi_fused__native_batch_norm_legit_no_training_convolution_hardtanh_6)
        /*0008*/ 	.word	0x00000028


	//----- nvinfo : EIATTR_MIN_STACK_SIZE
	.align		4
.L_3:
        /*000c*/ 	.byte	0x04, 0x12
        /*000e*/ 	.short	(.L_5 - .L_4)
	.align		4
.L_4:
        /*0010*/ 	.word	index@(triton_poi_fused__native_batch_norm_legit_no_training_convolution_hardtanh_6)
        /*0014*/ 	.word	0x00000000


	//----- nvinfo : EIATTR_FRAME_SIZE
	.align		4
.L_5:
        /*0018*/ 	.byte	0x04, 0x11
        /*001a*/ 	.short	(.L_7 - .L_6)
	.align		4
.L_6:
        /*001c*/ 	.word	index@(triton_poi_fused__native_batch_norm_legit_no_training_convolution_hardtanh_6)
        /*0020*/ 	.word	0x00000000


	//----- nvinfo : EIATTR_MIN_STACK_SIZE
	.align		4
.L_7:
        /*0024*/ 	.byte	0x04, 0x12
        /*0026*/ 	.short	(.L_9 - .L_8)
	.align		4
.L_8:
        /*0028*/ 	.word	index@(triton_poi_fused__native_batch_norm_legit_no_training_convolution_hardtanh_6)
        /*002c*/ 	.word	0x00000000
.L_9:


//--------------------- .nv.info.triton_poi_fused__native_batch_norm_legit_no_training_convolution_hardtanh_6 --------------------------
	.section	.nv.info.triton_poi_fused__native_batch_norm_legit_no_training_convolution_hardtanh_6,"",@"SHT_CUDA_INFO"
	.sectionflags	@""
	.align	4


	//----- nvinfo : EIATTR_CUDA_API_VERSION
	.align		4
        /*0000*/ 	.byte	0x04, 0x37
        /*0002*/ 	.short	(.L_11 - .L_10)
.L_10:
        /*0004*/ 	.word	0x0000007c


	//----- nvinfo : EIATTR_KPARAM_INFO
	.align		4
.L_11:
        /*0008*/ 	.byte	0x04, 0x17
        /*000a*/ 	.short	(.L_13 - .L_12)
.L_12:
        /*000c*/ 	.word	0x00000000
        /*0010*/ 	.short	0x0007
        /*0012*/ 	.short	0x0038
        /*0014*/ 	.byte	0x00, 0xf0, 0x11, 0x00


	//----- nvinfo : EIATTR_KPARAM_INFO
	.align		4
.L_13:
        /*0018*/ 	.byte	0x04, 0x17
        /*001a*/ 	.short	(.L_15 - .L_14)
.L_14:
        /*001c*/ 	.word	0x00000000
        /*0020*/ 	.short	0x0006
        /*0022*/ 	.short	0x0030
        /*0024*/ 	.byte	0x00, 0xf4, 0x21, 0x00


	//----- nvinfo : EIATTR_KPARAM_INFO
	.align		4
.L_15:
        /*0028*/ 	.byte	0x04, 0x17
        /*002a*/ 	.short	(.L_17 - .L_16)
.L_16:
        /*002c*/ 	.word	0x00000000
        /*0030*/ 	.short	0x0005
        /*0032*/ 	.short	0x0028
        /*0034*/ 	.byte	0x00, 0xf4, 0x21, 0x00


	//----- nvinfo : EIATTR_KPARAM_INFO
	.align		4
.L_17:
        /*0038*/ 	.byte	0x04, 0x17
        /*003a*/ 	.short	(.L_19 - .L_18)
.L_18:
        /*003c*/ 	.word	0x00000000
        /*0040*/ 	.short	0x0004
        /*0042*/ 	.short	0x0020
        /*0044*/ 	.byte	0x00, 0xf4, 0x21, 0x00


	//----- nvinfo : EIATTR_KPARAM_INFO
	.align		4
.L_19:
        /*0048*/ 	.byte	0x04, 0x17
        /*004a*/ 	.short	(.L_21 - .L_20)
.L_20:
        /*004c*/ 	.word	0x00000000
        /*0050*/ 	.short	0x0003
        /*0052*/ 	.short	0x0018
        /*0054*/ 	.byte	0x00, 0xf4, 0x21, 0x00


	//----- nvinfo : EIATTR_KPARAM_INFO
	.align		4
.L_21:
        /*0058*/ 	.byte	0x04, 0x17
        /*005a*/ 	.short	(.L_23 - .L_22)
.L_22:
        /*005c*/ 	.word	0x00000000
        /*0060*/ 	.short	0x0002
        /*0062*/ 	.short	0x0010
        /*0064*/ 	.byte	0x00, 0xf4, 0x21, 0x00


	//----- nvinfo : EIATTR_KPARAM_INFO
	.align		4
.L_23:
        /*0068*/ 	.byte	0x04, 0x17
        /*006a*/ 	.short	(.L_25 - .L_24)
.L_24:
        /*006c*/ 	.word	0x00000000
        /*0070*/ 	.short	0x0001
        /*0072*/ 	.short	0x0008
        /*0074*/ 	.byte	0x00, 0xf4, 0x21, 0x00


	//----- nvinfo : EIATTR_KPARAM_INFO
	.align		4
.L_25:
        /*0078*/ 	.byte	0x04, 0x17
        /*007a*/ 	.short	(.L_27 - .L_26)
.L_26:
        /*007c*/ 	.word	0x00000000
        /*0080*/ 	.short	0x0000
        /*0082*/ 	.short	0x0000
        /*0084*/ 	.byte	0x00, 0xf4, 0x21, 0x00


	//----- nvinfo : EIATTR_SPARSE_MMA_MASK
	.align		4
.L_27:
        /*0088*/ 	.byte	0x03, 0x50
        /*008a*/ 	.short	0x0000


	//----- nvinfo : EIATTR_MAXREG_COUNT
	.align		4
        /*008c*/ 	.byte	0x03, 0x1b
        /*008e*/ 	.short	0x00ff


	//----- nvinfo : EIATTR_EXIT_INSTR_OFFSETS
	.align		4
        /*0090*/ 	.byte	0x04, 0x1c
        /*0092*/ 	.short	(.L_29 - .L_28)


	//   ....[0]....
.L_28:
        /*0094*/ 	.word	0x00000cc0


	//----- nvinfo : EIATTR_REQNTID
	.align		4
.L_29:
        /*0098*/ 	.byte	0x04, 0x10
        /*009a*/ 	.short	(.L_31 - .L_30)
.L_30:
        /*009c*/ 	.word	0x00000080
        /*00a0*/ 	.word	0x00000001
        /*00a4*/ 	.word	0x00000001


	//----- nvinfo : EIATTR_CBANK_PARAM_SIZE
	.align		4
.L_31:
        /*00a8*/ 	.byte	0x03, 0x19
        /*00aa*/ 	.short	0x003c


	//----- nvinfo : EIATTR_PARAM_CBANK
	.align		4
        /*00ac*/ 	.byte	0x04, 0x0a
        /*00ae*/ 	.short	(.L_33 - .L_32)
	.align		4
.L_32:
        /*00b0*/ 	.word	index@(.nv.constant0.triton_poi_fused__native_batch_norm_legit_no_training_convolution_hardtanh_6)
        /*00b4*/ 	.short	0x0210
        /*00b6*/ 	.short	0x003c


	//----- nvinfo : EIATTR_SW_WAR
	.align		4
.L_33:
        /*00b8*/ 	.byte	0x04, 0x36
        /*00ba*/ 	.short	(.L_35 - .L_34)
.L_34:
        /*00bc*/ 	.word	0x00000008
.L_35:


//--------------------- .nv.callgraph             --------------------------
	.section	.nv.callgraph,"",@"SHT_CUDA_CALLGRAPH"
	.align	4
	.sectionentsize	8
	.align		4
        /*0000*/ 	.word	0x00000000
	.align		4
        /*0004*/ 	.word	0xffffffff
	.align		4
        /*0008*/ 	.word	0x00000000
	.align		4
        /*000c*/ 	.word	0xfffffffe
	.align		4
        /*0010*/ 	.word	0x00000000
	.align		4
        /*0014*/ 	.word	0xfffffffd
	.align		4
        /*0018*/ 	.word	0x00000000
	.align		4
        /*001c*/ 	.word	0xfffffffc


//--------------------- .nv.constant4             --------------------------
	.section	.nv.constant4,"a",@progbits
	.align	8
	.align		8
.nv.constant4:
        /*0000*/ 	.dword	_$_str
	.align		8
        /*0008*/ 	.dword	_$_str_$_2


//--------------------- .text.triton_poi_fused__native_batch_norm_legit_no_training_convolution_hardtanh_6 --------------------------
	.section	.text.triton_poi_fused__native_batch_norm_legit_no_training_convolution_hardtanh_6,"ax",@progbits
	.align	128
        .global         triton_poi_fused__native_batch_norm_legit_no_training_convolution_hardtanh_6
        .type           triton_poi_fused__native_batch_norm_legit_no_training_convolution_hardtanh_6,@function
        .size           triton_poi_fused__native_batch_norm_legit_no_training_convolution_hardtanh_6,(.L_x_1 - triton_poi_fused__native_batch_norm_legit_no_training_convolution_hardtanh_6)
        .other          triton_poi_fused__native_batch_norm_legit_no_training_convolution_hardtanh_6,@"STO_CUDA_ENTRY STV_DEFAULT"
triton_poi_fused__native_batch_norm_legit_no_training_convolution_hardtanh_6:
.text.triton_poi_fused__native_batch_norm_legit_no_training_convolution_hardtanh_6:
[----:B------:R-:W-:Y:S01]  /*0000*/  LDC R1, c[0x0][0x28] ;  /* 0x00000a00ff017b82 */ /* 0x000fe20000000800 */
[----:B------:R-:W1:Y:S07]  /*0010*/  S2R R0, SR_TID.X ;  /* 0x0000000000007919 */ /* 0x000e6e0000002100 */
[----:B------:R-:W2:Y:S01]  /*0020*/  LDC.64 R30, c[0x0][0x228] ;  /* 0x00008a00ff1e7b82 */ /* 0x000ea20000000a00 */
[----:B------:R-:W-:Y:S01]  /*0030*/  ULDC.64 UR4, c[0x0][0x208] ;  /* 0x0000820000047ab9 */ /* 0x000fe20000000a00 */
[----:B------:R-:W3:Y:S06]  /*0040*/  S2R R3, SR_CTAID.X ;  /* 0x0000000000037919 */ /* 0x000eec0000002500 */
[----:B------:R-:W4:Y:S08]  /*0050*/  LDC.64 R28, c[0x0][0x218] ;  /* 0x00008600ff1c7b82 */ /* 0x000f300000000a00 */
[----:B------:R-:W5:Y:S08]  /*0060*/  LDC.64 R36, c[0x0][0x210] ;  /* 0x00008400ff247b82 */ /* 0x000f700000000a00 */
[----:B------:R-:W5:Y:S01]  /*0070*/  LDC.64 R26, c[0x0][0x220] ;  /* 0x00008800ff1a7b82 */ /* 0x000f620000000a00 */
[----:B-1----:R-:W-:-:S07]  /*0080*/  SHF.L.U32 R0, R0, 0x2, RZ ;  /* 0x0000000200007819 */ /* 0x002fce00000006ff */
[----:B------:R-:W1:Y:S01]  /*0090*/  LDC.64 R24, c[0x0][0x230] ;  /* 0x00008c00ff187b82 */ /* 0x000e620000000a00 */
[----:B------:R-:W-:-:S04]  /*00a0*/  LOP3.LUT R0, R0, 0x1fc, RZ, 0xc0, !PT ;  /* 0x000001fc00007812 */ /* 0x000fc800078ec0ff */
[----:B---3--:R-:W-:-:S03]  /*00b0*/  LEA R2, R3, R0, 0xa ;  /* 0x0000000003027211 */ /* 0x008fc600078e50ff */
[----:B------:R-:W3:Y:S02]  /*00c0*/  LDC.64 R20, c[0x0][0x238] ;  /* 0x00008e00ff147b82 */ /* 0x000ee40000000a00 */
[----:B------:R-:W-:-:S05]  /*00d0*/  IMAD.HI R0, R2, 0x2aaaaaab, RZ ;  /* 0x2aaaaaab02007827 */ /* 0x000fca00078e02ff */
[----:B------:R-:W-:-:S04]  /*00e0*/  SHF.R.U32.HI R3, RZ, 0x1f, R0 ;  /* 0x0000001fff037819 */ /* 0x000fc80000011600 */
[----:B------:R-:W-:-:S05]  /*00f0*/  LEA.HI R3, R0, R3, RZ, 0x1c ;  /* 0x0000000300037211 */ /* 0x000fca00078fe0ff */
[----:B------:R-:W-:-:S04]  /*0100*/  IMAD R8, R3, -0x60, R2 ;  /* 0xffffffa003087824 */ /* 0x000fc800078e0202 */
[----:B--2---:R-:W-:-:S06]  /*0110*/  IMAD.WIDE R4, R8, 0x4, R30 ;  /* 0x0000000408047825 */ /* 0x004fcc00078e021e */
[----:B------:R-:W2:Y:S01]  /*0120*/  LDG.E.EL.128 R4, desc[UR4][R4.64] ;  /* 0x0000000404047981 */ /* 0x000ea2000c2e1d00 */
[----:B----4-:R-:W-:-:S04]  /*0130*/  IMAD.WIDE R12, R8, 0x4, R28 ;  /* 0x00000004080c7825 */ /* 0x010fc800078e021c */
[----:B-----5:R-:W-:Y:S02]  /*0140*/  IMAD.WIDE R36, R2, 0x4, R36 ;  /* 0x0000000402247825 */ /* 0x020fe400078e0224 */
[----:B------:R-:W4:Y:S02]  /*0150*/  LDG.E.EL.128 R12, desc[UR4][R12.64] ;  /* 0x000000040c0c7981 */ /* 0x000f24000c2e1d00 */
[----:B0-----:R-:W-:Y:S02]  /*0160*/  IMAD.WIDE R16, R8, 0x4, R26 ;  /* 0x0000000408107825 */ /* 0x001fe400078e021a */
[----:B------:R-:W4:Y:S04]  /*0170*/  LDG.E.128 R32, desc[UR4][R36.64] ;  /* 0x0000000424207981 */ /* 0x000f28000c1e1d00 */
[----:B------:R-:W5:Y:S01]  /*0180*/  LDG.E.EL.128 R16, desc[UR4][R16.64] ;  /* 0x0000000410107981 */ /* 0x000f62000c2e1d00 */
[----:B--2---:R-:W-:-:S04]  /*0190*/  FADD R0, R4, 9.9999997473787516356e-06 ;  /* 0x3727c5ac04007421 */ /* 0x004fc80000000000 */
[----:B------:R-:W0:Y:S01]  /*01a0*/  MUFU.SQRT R3, R0 ;  /* 0x0000000000037308 */ /* 0x000e220000002000 */
[----:B------:R-:W-:Y:S01]  /*01b0*/  FADD R7, R7, 9.9999997473787516356e-06 ;  /* 0x3727c5ac07077421 */ /* 0x000fe20000000000 */
[----:B------:R-:W-:Y:S01]  /*01c0*/  FADD R6, R6, 9.9999997473787516356e-06 ;  /* 0x3727c5ac06067421 */ /* 0x000fe20000000000 */
[----:B------:R-:W-:-:S05]  /*01d0*/  FADD R5, R5, 9.9999997473787516356e-06 ;  /* 0x3727c5ac05057421 */ /* 0x000fca0000000000 */
[----:B------:R-:W2:Y:S01]  /*01e0*/  MUFU.SQRT R7, R7 ;  /* 0x0000000700077308 */ /* 0x000ea20000002000 */
[----:B0-----:R-:W-:-:S07]  /*01f0*/  FSETP.GT.AND P6, PT, R3, 8.50705917302346158658e+37, PT ;  /* 0x7e8000000300780b */ /* 0x001fce0003fc4000 */
[----:B------:R-:W0:Y:S01]  /*0200*/  MUFU.SQRT R6, R6 ;  /* 0x0000000600067308 */ /* 0x000e220000002000 */
[----:B------:R-:W-:Y:S01]  /*0210*/  FSETP.GEU.AND P5, PT, R3, 1.175494350822287508e-38, PT ;  /* 0x008000000300780b */ /* 0x000fe20003fae000 */
[----:B------:R-:W-:-:S06]  /*0220*/  HFMA2.MMA R0, -RZ, RZ, 1.625, 0 ;  /* 0x3e800000ff007435 */ /* 0x000fcc00000001ff */
[----:B------:R1:W3:Y:S01]  /*0230*/  MUFU.SQRT R9, R5 ;  /* 0x0000000500097308 */ /* 0x0002e20000002000 */
[----:B--2---:R-:W-:Y:S01]  /*0240*/  FSETP.GT.AND P1, PT, R7, 8.50705917302346158658e+37, PT ;  /* 0x7e8000000700780b */ /* 0x004fe20003f24000 */
[----:B------:R-:W-:Y:S01]  /*0250*/  @P6 FMUL R3, R3, 0.25 ;  /* 0x3e80000003036820 */ /* 0x000fe20000400000 */
[----:B0-----:R-:W-:-:S03]  /*0260*/  FSETP.GT.AND P2, PT, R6, 8.50705917302346158658e+37, PT ;  /* 0x7e8000000600780b */ /* 0x001fc60003f44000 */
[----:B------:R-:W-:Y:S01]  /*0270*/  @!P5 FMUL R3, R3, 16777216 ;  /* 0x4b8000000303d820 */ /* 0x000fe20000400000 */
[----:B-1----:R-:W-:Y:S02]  /*0280*/  FSEL R5, R0, 1, P6 ;  /* 0x3f80000000057808 */ /* 0x002fe40003000000 */
[----:B------:R-:W-:Y:S01]  /*0290*/  FSETP.GEU.AND P6, PT, R7, 1.175494350822287508e-38, PT ;  /* 0x008000000700780b */ /* 0x000fe20003fce000 */
[----:B------:R-:W0:Y:S01]  /*02a0*/  MUFU.RCP R4, R3 ;  /* 0x0000000300047308 */ /* 0x000e220000001000 */
[C---:B------:R-:W-:Y:S02]  /*02b0*/  FSETP.GEU.AND P0, PT, R6.reuse, 1.175494350822287508e-38, PT ;  /* 0x008000000600780b */ /* 0x040fe40003f0e000 */
[----:B---3--:R-:W-:Y:S01]  /*02c0*/  FSETP.GT.AND P4, PT, R9, 8.50705917302346158658e+37, PT ;  /* 0x7e8000000900780b */ /* 0x008fe20003f84000 */
[----:B------:R-:W-:Y:S01]  /*02d0*/  @P1 FMUL R7, R7, 0.25 ;  /* 0x3e80000007071820 */ /* 0x000fe20000400000 */
[----:B------:R-:W-:Y:S01]  /*02e0*/  FSETP.GEU.AND P3, PT, R9, 1.175494350822287508e-38, PT ;  /* 0x008000000900780b */ /* 0x000fe20003f6e000 */
[----:B------:R-:W-:Y:S01]  /*02f0*/  @!P5 FMUL R5, R5, 16777216 ;  /* 0x4b8000000505d820 */ /* 0x000fe20000400000 */
[----:B------:R-:W-:-:S05]  /*0300*/  @P2 FMUL R6, R6, 0.25 ;  /* 0x3e80000006062820 */ /* 0x000fca0000400000 */
[----:B------:R-:W-:Y:S02]  /*0310*/  @!P6 FMUL R7, R7, 16777216 ;  /* 0x4b8000000707e820 */ /* 0x000fe40000400000 */
[----:B------:R-:W-:Y:S01]  /*0320*/  @!P0 FMUL R6, R6, 16777216 ;  /* 0x4b80000006068820 */ /* 0x000fe20000400000 */
[----:B0-----:R-:W-:Y:S01]  /*0330*/  FMUL R4, R4, R5 ;  /* 0x0000000504047220 */ /* 0x001fe20000400000 */
[----:B------:R-:W-:Y:S01]  /*0340*/  @P4 FMUL R9, R9, 0.25 ;  /* 0x3e80000009094820 */ /* 0x000fe20000400000 */
[----:B------:R-:W0:Y:S01]  /*0350*/  MUFU.RCP R3, R7 ;  /* 0x0000000700037308 */ /* 0x000e220000001000 */
[----:B----4-:R-:W-:Y:S02]  /*0360*/  FADD R32, R32, R12 ;  /* 0x0000000c20207221 */ /* 0x010fe40000000000 */
[----:B------:R-:W-:-:S05]  /*0370*/  @!P3 FMUL R9, R9, 16777216 ;  /* 0x4b8000000909b820 */ /* 0x000fca0000400000 */
[----:B------:R-:W1:Y:S01]  /*0380*/  MUFU.RCP R5, R6 ;  /* 0x0000000600057308 */ /* 0x000e620000001000 */
[C---:B------:R-:W-:Y:S02]  /*0390*/  FSEL R12, R0.reuse, 1, P1 ;  /* 0x3f800000000c7808 */ /* 0x040fe40000800000 */
[----:B------:R-:W-:-:S05]  /*03a0*/  FSEL R10, R0, 1, P2 ;  /* 0x3f800000000a7808 */ /* 0x000fca0001000000 */
[----:B------:R5:W2:Y:S01]  /*03b0*/  MUFU.RCP R22, R9 ;  /* 0x0000000900167308 */ /* 0x000aa20000001000 */
[----:B------:R-:W-:Y:S01]  /*03c0*/  @!P6 FMUL R12, R12, 16777216 ;  /* 0x4b8000000c0ce820 */ /* 0x000fe20000400000 */
[----:B------:R-:W-:Y:S01]  /*03d0*/  @!P0 FMUL R10, R10, 16777216 ;  /* 0x4b8000000a0a8820 */ /* 0x000fe20000400000 */
[----:B------:R-:W-:Y:S02]  /*03e0*/  FSEL R11, R0, 1, P4 ;  /* 0x3f800000000b7808 */ /* 0x000fe40002000000 */
[----:B0-----:R-:W-:Y:S01]  /*03f0*/  FMUL R3, R3, R12 ;  /* 0x0000000c03037220 */ /* 0x001fe20000400000 */
[----:B-----5:R-:W-:Y:S01]  /*0400*/  FADD R9, -R16, R32 ;  /* 0x0000002010097221 */ /* 0x020fe20000000100 */
[----:B-1----:R-:W-:Y:S01]  /*0410*/  FMUL R16, R5, R10 ;  /* 0x0000000a05107220 */ /* 0x002fe20000400000 */
[----:B------:R-:W-:Y:S02]  /*0420*/  @!P3 FMUL R11, R11, 16777216 ;  /* 0x4b8000000b0bb820 */ /* 0x000fe40000400000 */
[----:B------:R-:W-:Y:S01]  /*0430*/  FMUL R12, R4, R9 ;  /* 0x00000009040c7220 */ /* 0x000fe20000400000 */
[----:B------:R-:W-:-:S04]  /*0440*/  IMAD.WIDE R4, R8, 0x4, R24 ;  /* 0x0000000408047825 */ /* 0x000fc800078e0218 */
[----:B------:R-:W-:-:S04]  /*0450*/  IMAD.WIDE R8, R8, 0x4, R20 ;  /* 0x0000000408087825 */ /* 0x000fc800078e0214 */
[----:B--2---:R-:W-:Y:S01]  /*0460*/  FMUL R22, R22, R11 ;  /* 0x0000000b16167220 */ /* 0x004fe20000400000 */
[----:B------:R-:W2:Y:S04]  /*0470*/  LDG.E.EL.128 R4, desc[UR4][R4.64] ;  /* 0x0000000404047981 */ /* 0x000ea8000c2e1d00 */
[----:B------:R-:W2:Y:S01]  /*0480*/  LDG.E.EL.128 R8, desc[UR4][R8.64] ;  /* 0x0000000408087981 */ /* 0x000ea2000c2e1d00 */
[----:B------:R-:W-:Y:S01]  /*0490*/  FADD R33, R33, R13 ;  /* 0x0000000d21217221 */ /* 0x000fe20000000000 */
[----:B------:R-:W-:Y:S01]  /*04a0*/  FADD R34, R34, R14 ;  /* 0x0000000e22227221 */ /* 0x000fe20000000000 */
[----:B------:R-:W-:Y:S02]  /*04b0*/  FADD R35, R35, R15 ;  /* 0x0000000f23237221 */ /* 0x000fe40000000000 */
[----:B------:R-:W-:-:S04]  /*04c0*/  FADD R17, -R17, R33 ;  /* 0x0000002111117221 */ /* 0x000fc80000000100 */
[----:B------:R-:W-:Y:S01]  /*04d0*/  FMUL R22, R22, R17 ;  /* 0x0000001116167220 */ /* 0x000fe20000400000 */
[----:B--2---:R-:W-:Y:S01]  /*04e0*/  FFMA R4, R4, R12, R8 ;  /* 0x0000000c04047223 */ /* 0x004fe20000000008 */
[----:B------:R-:W-:-:S05]  /*04f0*/  IADD3 R12, R2, 0x200, RZ ;  /* 0x00000200020c7810 */ /* 0x000fca0007ffe0ff */
[----:B------:R-:W-:-:S05]  /*0500*/  IMAD.HI R13, R12, 0x2aaaaaab, RZ ;  /* 0x2aaaaaab0c0d7827 */ /* 0x000fca00078e02ff */
[----:B------:R-:W-:-:S04]  /*0510*/  SHF.R.U32.HI R14, RZ, 0x1f, R13 ;  /* 0x0000001fff0e7819 */ /* 0x000fc8000001160d */
[----:B------:R-:W-:-:S05]  /*0520*/  LEA.HI R13, R13, R14, RZ, 0x1c ;  /* 0x0000000e0d0d7211 */ /* 0x000fca00078fe0ff */
[----:B------:R-:W-:-:S04]  /*0530*/  IMAD R8, R13, -0x60, R12 ;  /* 0xffffffa00d087824 */ /* 0x000fc800078e020c */
[----:B------:R-:W-:-:S06]  /*0540*/  IMAD.WIDE R12, R8, 0x4, R30 ;  /* 0x00000004080c7825 */ /* 0x000fcc00078e021e */
[----:B------:R-:W2:Y:S01]  /*0550*/  LDG.E.EL.128 R12, desc[UR4][R12.64] ;  /* 0x000000040c0c7981 */ /* 0x000ea2000c2e1d00 */
[----:B------:R-:W-:Y:S01]  /*0560*/  FADD R30, -R19, R35 ;  /* 0x00000023131e7221 */ /* 0x000fe20000000100 */
[----:B------:R-:W-:Y:S01]  /*0570*/  FADD R19, -R18, R34 ;  /* 0x0000002212137221 */ /* 0x000fe20000000100 */
[----:B------:R-:W-:-:S04]  /*0580*/  IMAD.WIDE R28, R8, 0x4, R28 ;  /* 0x00000004081c7825 */ /* 0x000fc800078e021c */
[----:B------:R-:W-:Y:S01]  /*0590*/  FMUL R16, R16, R19 ;  /* 0x0000001310107220 */ /* 0x000fe20000400000 */
[----:B------:R-:W-:-:S04]  /*05a0*/  IMAD.WIDE R18, R8, 0x4, R26 ;  /* 0x0000000408127825 */ /* 0x000fc800078e021a */
[----:B------:R-:W-:-:S04]  /*05b0*/  IMAD.WIDE R24, R8, 0x4, R24 ;  /* 0x0000000408187825 */ /* 0x000fc800078e0218 */
[----:B------:R-:W-:-:S04]  /*05c0*/  IMAD.WIDE R20, R8, 0x4, R20 ;  /* 0x0000000408147825 */ /* 0x000fc800078e0214 */
[----:B------:R-:W-:Y:S01]  /*05d0*/  FMUL R3, R3, R30 ;  /* 0x0000001e03037220 */ /* 0x000fe20000400000 */
[----:B------:R-:W-:Y:S01]  /*05e0*/  FFMA R5, R5, R22, R9 ;  /* 0x0000001605057223 */ /* 0x000fe20000000009 */
[----:B------:R-:W-:Y:S01]  /*05f0*/  FFMA R6, R6, R16, R10 ;  /* 0x0000001006067223 */ /* 0x000fe2000000000a */
[----:B------:R-:W3:Y:S04]  /*0600*/  LDG.E.EL.128 R28, desc[UR4][R28.64] ;  /* 0x000000041c1c7981 */ /* 0x000ee8000c2e1d00 */
[----:B------:R-:W4:Y:S04]  /*0610*/  LDG.E.EL.128 R16, desc[UR4][R18.64] ;  /* 0x0000000412107981 */ /* 0x000f28000c2e1d00 */
[----:B------:R-:W5:Y:S04]  /*0620*/  LDG.E.EL.128 R24, desc[UR4][R24.64] ;  /* 0x0000000418187981 */ /* 0x000f68000c2e1d00 */
[----:B------:R-:W5:Y:S04]  /*0630*/  LDG.E.EL.128 R20, desc[UR4][R20.64] ;  /* 0x0000000414147981 */ /* 0x000f68000c2e1d00 */
[----:B------:R0:W-:Y:S04]  /*0640*/  STG.E.128 desc[UR4][R36.64], R32 ;  /* 0x0000002024007986 */ /* 0x0001e8000c101d04 */
[----:B0-----:R-:W3:Y:S01]  /*0650*/  LDG.E.128 R32, desc[UR4][R36.64+0x800] ;  /* 0x0008000424207981 */ /* 0x001ee2000c1e1d00 */
[----:B------:R-:W-:Y:S01]  /*0660*/  FFMA R3, R7, R3, R11 ;  /* 0x0000000307037223 */ /* 0x000fe2000000000b */
[----:B--2---:R-:W-:-:S04]  /*0670*/  FADD R12, R12, 9.9999997473787516356e-06 ;  /* 0x3727c5ac0c0c7421 */ /* 0x004fc80000000000 */
[----:B------:R-:W0:Y:S01]  /*0680*/  MUFU.SQRT R7, R12 ;  /* 0x0000000c00077308 */ /* 0x000e220000002000 */
[----:B------:R-:W-:Y:S01]  /*0690*/  FADD R14, R14, 9.9999997473787516356e-06 ;  /* 0x3727c5ac0e0e7421 */ /* 0x000fe20000000000 */
[----:B------:R-:W-:Y:S01]  /*06a0*/  FADD R13, R13, 9.9999997473787516356e-06 ;  /* 0x3727c5ac0d0d7421 */ /* 0x000fe20000000000 */
[----:B------:R-:W-:-:S05]  /*06b0*/  FADD R15, R15, 9.9999997473787516356e-06 ;  /* 0x3727c5ac0f0f7421 */ /* 0x000fca0000000000 */
[----:B------:R-:W1:Y:S01]  /*06c0*/  MUFU.SQRT R9, R14 ;  /* 0x0000000e00097308 */ /* 0x000e620000002000 */
[----:B0-----:R-:W-:-:S07]  /*06d0*/  FSETP.GT.AND P6, PT, R7, 8.50705917302346158658e+37, PT ;  /* 0x7e8000000700780b */ /* 0x001fce0003fc4000 */
[----:B------:R0:W2:Y:S01]  /*06e0*/  MUFU.SQRT R8, R13 ;  /* 0x0000000d00087308 */ /* 0x0000a20000002000 */
[----:B------:R-:W-:-:S07]  /*06f0*/  FSETP.GEU.AND P5, PT, R7, 1.175494350822287508e-38, PT ;  /* 0x008000000700780b */ /* 0x000fce0003fae000 */
[----:B------:R-:W4:Y:S01]  /*0700*/  MUFU.SQRT R15, R15 ;  /* 0x0000000f000f7308 */ /* 0x000f220000002000 */
[C---:B-1----:R-:W-:Y:S01]  /*0710*/  FSETP.GT.AND P2, PT, R9.reuse, 8.50705917302346158658e+37, PT ;  /* 0x7e8000000900780b */ /* 0x042fe20003f44000 */
[----:B0-----:R-:W0:Y:S01]  /*0720*/  LDC.64 R12, c[0x0][0x240] ;  /* 0x00009000ff0c7b82 */ /* 0x001e220000000a00 */
[----:B------:R-:W-:Y:S01]  /*0730*/  FSETP.GEU.AND P0, PT, R9, 1.175494350822287508e-38, PT ;  /* 0x008000000900780b */ /* 0x000fe20003f0e000 */
[----:B------:R-:W-:Y:S01]  /*0740*/  @P6 FMUL R7, R7, 0.25 ;  /* 0x3e80000007076820 */ /* 0x000fe20000400000 */
[----:B--2---:R-:W-:-:S03]  /*0750*/  FSETP.GT.AND P4, PT, R8, 8.50705917302346158658e+37, PT ;  /* 0x7e8000000800780b */ /* 0x004fc60003f84000 */
[----:B------:R-:W-:Y:S01]  /*0760*/  @!P5 FMUL R7, R7, 16777216 ;  /* 0x4b8000000707d820 */ /* 0x000fe20000400000 */
[----:B------:R-:W-:Y:S02]  /*0770*/  FSETP.GEU.AND P3, PT, R8, 1.175494350822287508e-38, PT ;  /* 0x008000000800780b */ /* 0x000fe40003f6e000 */
[----:B------:R-:W-:Y:S02]  /*0780*/  FSEL R10, R0, 1, P6 ;  /* 0x3f800000000a7808 */ /* 0x000fe40003000000 */
[C---:B----4-:R-:W-:Y:S02]  /*0790*/  FSETP.GT.AND P1, PT, R15.reuse, 8.50705917302346158658e+37, PT ;  /* 0x7e8000000f00780b */ /* 0x050fe40003f24000 */
[----:B------:R-:W-:Y:S01]  /*07a0*/  FSETP.GEU.AND P6, PT, R15, 1.175494350822287508e-38, PT ;  /* 0x008000000f00780b */ /* 0x000fe20003fce000 */
[----:B------:R-:W1:Y:S01]  /*07b0*/  MUFU.RCP R7, R7 ;  /* 0x0000000700077308 */ /* 0x000e620000001000 */
[----:B------:R-:W-:Y:S01]  /*07c0*/  @P2 FMUL R9, R9, 0.25 ;  /* 0x3e80000009092820 */ /* 0x000fe20000400000 */
[----:B------:R-:W-:-:S03]  /*07d0*/  @P4 FMUL R8, R8, 0.25 ;  /* 0x3e80000008084820 */ /* 0x000fc60000400000 */
[----:B------:R-:W-:Y:S01]  /*07e0*/  @!P0 FMUL R9, R9, 16777216 ;  /* 0x4b80000009098820 */ /* 0x000fe20000400000 */
[----:B------:R-:W-:-:S04]  /*07f0*/  @!P3 FMUL R8, R8, 16777216 ;  /* 0x4b8000000808b820 */ /* 0x000fc80000400000 */
[----:B------:R-:W-:Y:S01]  /*0800*/  @P1 FMUL R15, R15, 0.25 ;  /* 0x3e8000000f0f1820 */ /* 0x000fe20000400000 */
[----:B------:R-:W2:Y:S01]  /*0810*/  MUFU.RCP R9, R9 ;  /* 0x0000000900097308 */ /* 0x000ea20000001000 */
[----:B------:R-:W-:Y:S02]  /*0820*/  @!P5 FMUL R10, R10, 16777216 ;  /* 0x4b8000000a0ad820 */ /* 0x000fe40000400000 */
[----:B------:R-:W-:Y:S02]  /*0830*/  @!P6 FMUL R15, R15, 16777216 ;  /* 0x4b8000000f0fe820 */ /* 0x000fe40000400000 */
[----:B-1----:R-:W-:Y:S01]  /*0840*/  FMUL R7, R7, R10 ;  /* 0x0000000a07077220 */ /* 0x002fe20000400000 */
[----:B------:R-:W-:Y:S02]  /*0850*/  FSEL R10, R0, 1, P2 ;  /* 0x3f800000000a7808 */ /* 0x000fe40001000000 */
[----:B------:R-:W1:Y:S01]  /*0860*/  MUFU.RCP R8, R8 ;  /* 0x0000000800087308 */ /* 0x000e620000001000 */
[----:B---3--:R-:W-:Y:S01]  /*0870*/  FADD R28, R32, R28 ;  /* 0x0000001c201c7221 */ /* 0x008fe20000000000 */
[----:B------:R-:W-:Y:S01]  /*0880*/  FSEL R11, R0, 1, P4 ;  /* 0x3f800000000b7808 */ /* 0x000fe20002000000 */
[----:B------:R-:W-:Y:S01]  /*0890*/  @!P0 FMUL R10, R10, 16777216 ;  /* 0x4b8000000a0a8820 */ /* 0x000fe20000400000 */
[----:B------:R-:W-:-:S04]  /*08a0*/  FADD R30, R34, R30 ;  /* 0x0000001e221e7221 */ /* 0x000fc80000000000 */
[----:B------:R-:W3:Y:S01]  /*08b0*/  MUFU.RCP R15, R15 ;  /* 0x0000000f000f7308 */ /* 0x000ee20000001000 */
[----:B------:R-:W-:Y:S01]  /*08c0*/  FADD R16, -R16, R28 ;  /* 0x0000001c10107221 */ /* 0x000fe20000000100 */
[----:B------:R-:W-:Y:S01]  /*08d0*/  FSEL R0, R0, 1, P1 ;  /* 0x3f80000000007808 */ /* 0x000fe20000800000 */
[----:B------:R-:W-:Y:S01]  /*08e0*/  @!P3 FMUL R11, R11, 16777216 ;  /* 0x4b8000000b0bb820 */ /* 0x000fe20000400000 */
[----:B--2---:R-:W-:Y:S01]  /*08f0*/  FMUL R9, R9, R10 ;  /* 0x0000000a09097220 */ /* 0x004fe20000400000 */
[----:B------:R-:W-:Y:S01]  /*0900*/  FADD R29, R33, R29 ;  /* 0x0000001d211d7221 */ /* 0x000fe20000000000 */
[----:B------:R-:W-:Y:S01]  /*0910*/  FADD R18, -R18, R30 ;  /* 0x0000001e12127221 */ /* 0x000fe20000000100 */
[----:B------:R-:W-:Y:S01]  /*0920*/  FMUL R7, R7, R16 ;  /* 0x0000001007077220 */ /* 0x000fe20000400000 */
[----:B------:R-:W-:Y:S01]  /*0930*/  FSETP.GTU.AND P3, PT, R3, RZ, PT ;  /* 0x000000ff0300720b */ /* 0x000fe20003f6c000 */
[----:B------:R-:W-:Y:S01]  /*0940*/  @!P6 FMUL R0, R0, 16777216 ;  /* 0x4b8000000000e820 */ /* 0x000fe20000400000 */
[----:B------:R-:W-:Y:S01]  /*0950*/  FADD R31, R35, R31 ;  /* 0x0000001f231f7221 */ /* 0x000fe20000000000 */
[----:B-1----:R-:W-:Y:S01]  /*0960*/  FMUL R8, R8, R11 ;  /* 0x0000000b08087220 */ /* 0x002fe20000400000 */
[----:B------:R-:W-:Y:S01]  /*0970*/  FADD R17, -R17, R29 ;  /* 0x0000001d11117221 */ /* 0x000fe20000000100 */
[----:B------:R-:W-:Y:S01]  /*0980*/  FMUL R9, R9, R18 ;  /* 0x0000001209097220 */ /* 0x000fe20000400000 */
[----:B-----5:R-:W-:Y:S01]  /*0990*/  FFMA R20, R24, R7, R20 ;  /* 0x0000000718147223 */ /* 0x020fe20000000014 */
[----:B------:R-:W-:-:S02]  /*09a0*/  FSETP.GTU.AND P5, PT, R6, RZ, PT ;  /* 0x000000ff0600720b */ /* 0x000fc40003fac000 */
[----:B------:R-:W-:Y:S01]  /*09b0*/  FSEL R7, R3, RZ, P3 ;  /* 0x000000ff03077208 */ /* 0x000fe20001800000 */
[----:B---3--:R-:W-:Y:S01]  /*09c0*/  FMUL R0, R15, R0 ;  /* 0x000000000f007220 */ /* 0x008fe20000400000 */
[----:B------:R-:W-:Y:S01]  /*09d0*/  FADD R19, -R19, R31 ;  /* 0x0000001f13137221 */ /* 0x000fe20000000100 */
[----:B------:R-:W-:Y:S01]  /*09e0*/  FMUL R8, R8, R17 ;  /* 0x0000001108087220 */ /* 0x000fe20000400000 */
[----:B------:R-:W-:Y:S01]  /*09f0*/  FFMA R9, R26, R9, R22 ;  /* 0x000000091a097223 */ /* 0x000fe20000000016 */
[----:B------:R-:W-:Y:S02]  /*0a00*/  FSEL R6, R6, RZ, P5 ;  /* 0x000000ff06067208 */ /* 0x000fe40002800000 */
[----:B------:R-:W-:Y:S02]  /*0a10*/  FSETP.GTU.AND P0, PT, R5, RZ, PT ;  /* 0x000000ff0500720b */ /* 0x000fe40003f0c000 */
[----:B------:R-:W-:Y:S01]  /*0a20*/  FSETP.GEU.AND P5, PT, R7, 6, PT ;  /* 0x40c000000700780b */ /* 0x000fe20003fae000 */
[----:B------:R-:W-:Y:S01]  /*0a30*/  FMUL R0, R0, R19 ;  /* 0x0000001300007220 */ /* 0x000fe20000400000 */
[----:B------:R-:W-:Y:S01]  /*0a40*/  FFMA R8, R25, R8, R21 ;  /* 0x0000000819087223 */ /* 0x000fe20000000015 */
[----:B------:R-:W-:-:S02]  /*0a50*/  FSETP.GTU.AND P4, PT, R4, RZ, PT ;  /* 0x000000ff0400720b */ /* 0x000fc40003f8c000 */
[----:B------:R-:W-:Y:S02]  /*0a60*/  FSETP.GTU.AND P1, PT, R9, RZ, PT ;  /* 0x000000ff0900720b */ /* 0x000fe40003f2c000 */
[----:B------:R-:W-:Y:S01]  /*0a70*/  FSEL R5, R5, RZ, P0 ;  /* 0x000000ff05057208 */ /* 0x000fe20000000000 */
[----:B------:R-:W-:Y:S01]  /*0a80*/  FFMA R0, R27, R0, R23 ;  /* 0x000000001b007223 */ /* 0x000fe20000000017 */
[----:B------:R-:W-:Y:S02]  /*0a90*/  FSETP.GEU.AND P0, PT, R6, 6, PT ;  /* 0x40c000000600780b */ /* 0x000fe40003f0e000 */
[----:B------:R-:W-:Y:S02]  /*0aa0*/  FSETP.GTU.AND P2, PT, R8, RZ, PT ;  /* 0x000000ff0800720b */ /* 0x000fe40003f4c000 */
[----:B------:R-:W-:Y:S02]  /*0ab0*/  FSEL R4, R4, RZ, P4 ;  /* 0x000000ff04047208 */ /* 0x000fe40002000000 */
[----:B------:R-:W-:-:S02]  /*0ac0*/  FSEL R10, R9, RZ, P1 ;  /* 0x000000ff090a7208 */ /* 0x000fc40000800000 */
[----:B------:R-:W-:Y:S02]  /*0ad0*/  FSETP.GTU.AND P3, PT, R20, RZ, PT ;  /* 0x000000ff1400720b */ /* 0x000fe40003f6c000 */
[----:B------:R-:W-:Y:S02]  /*0ae0*/  FSETP.NAN.AND P4, PT, R7, R7, PT ;  /* 0x000000070700720b */ /* 0x000fe40003f88000 */
[----:B------:R-:W-:Y:S02]  /*0af0*/  FSETP.GEU.AND P1, PT, R5, 6, PT ;  /* 0x40c000000500780b */ /* 0x000fe40003f2e000 */
[----:B------:R-:W-:Y:S02]  /*0b00*/  FSETP.GTU.AND P6, PT, R0, RZ, PT ;  /* 0x000000ff0000720b */ /* 0x000fe40003fcc000 */
[----:B------:R-:W-:Y:S02]  /*0b10*/  FSEL R9, R8, RZ, P2 ;  /* 0x000000ff08097208 */ /* 0x000fe40001000000 */
[----:B------:R-:W-:-:S02]  /*0b20*/  FSEL R8, R20, RZ, P3 ;  /* 0x000000ff14087208 */ /* 0x000fc40001800000 */
[----:B------:R-:W-:Y:S02]  /*0b30*/  @P5 SEL R7, R7, 0x40c00000, P4 ;  /* 0x40c0000007075807 */ /* 0x000fe40002000000 */
[----:B------:R-:W-:Y:S02]  /*0b40*/  FSETP.NAN.AND P2, PT, R6, R6, PT ;  /* 0x000000060600720b */ /* 0x000fe40003f48000 */
[----:B------:R-:W-:Y:S02]  /*0b50*/  FSETP.GEU.AND P3, PT, R4, 6, PT ;  /* 0x40c000000400780b */ /* 0x000fe40003f6e000 */
[----:B------:R-:W-:Y:S02]  /*0b60*/  FSETP.GEU.AND P5, PT, R10, 6, PT ;  /* 0x40c000000a00780b */ /* 0x000fe40003fae000 */
[----:B------:R-:W-:Y:S02]  /*0b70*/  FSEL R11, R0, RZ, P6 ;  /* 0x000000ff000b7208 */ /* 0x000fe40003000000 */
[----:B------:R-:W-:-:S02]  /*0b80*/  FSETP.NAN.AND P6, PT, R5, R5, PT ;  /* 0x000000050500720b */ /* 0x000fc40003fc8000 */
[----:B------:R-:W-:Y:S02]  /*0b90*/  @P0 SEL R6, R6, 0x40c00000, P2 ;  /* 0x40c0000006060807 */ /* 0x000fe40001000000 */
[----:B------:R-:W-:Y:S02]  /*0ba0*/  FSETP.GEU.AND P4, PT, R9, 6, PT ;  /* 0x40c000000900780b */ /* 0x000fe40003f8e000 */
[----:B------:R-:W-:Y:S02]  /*0bb0*/  FSETP.GEU.AND P2, PT, R8, 6, PT ;  /* 0x40c000000800780b */ /* 0x000fe40003f4e000 */
[----:B------:R-:W-:Y:S02]  /*0bc0*/  FSETP.GEU.AND P0, PT, R11, 6, PT ;  /* 0x40c000000b00780b */ /* 0x000fe40003f0e000 */
[----:B------:R-:W-:Y:S02]  /*0bd0*/  @P1 SEL R5, R5, 0x40c00000, P6 ;  /* 0x40c0000005051807 */ /* 0x000fe40003000000 */
[----:B------:R-:W-:-:S02]  /*0be0*/  FSETP.NAN.AND P6, PT, R4, R4, PT ;  /* 0x000000040400720b */ /* 0x000fc40003fc8000 */
[----:B------:R-:W-:Y:S02]  /*0bf0*/  FSETP.NAN.AND P1, PT, R10, R10, PT ;  /* 0x0000000a0a00720b */ /* 0x000fe40003f28000 */
[----:B------:R-:W-:Y:S02]  /*0c00*/  @P3 SEL R4, R4, 0x40c00000, P6 ;  /* 0x40c0000004043807 */ /* 0x000fe40003000000 */
[----:B------:R-:W-:Y:S02]  /*0c10*/  @P5 SEL R10, R10, 0x40c00000, P1 ;  /* 0x40c000000a0a5807 */ /* 0x000fe40000800000 */
[----:B------:R-:W-:Y:S02]  /*0c20*/  FSETP.NAN.AND P6, PT, R9, R9, PT ;  /* 0x000000090900720b */ /* 0x000fe40003fc8000 */
[----:B------:R-:W-:Y:S02]  /*0c30*/  FSETP.NAN.AND P3, PT, R8, R8, PT ;  /* 0x000000080800720b */ /* 0x000fe40003f68000 */
[----:B------:R-:W-:Y:S01]  /*0c40*/  FSETP.NAN.AND P1, PT, R11, R11, PT ;  /* 0x0000000b0b00720b */ /* 0x000fe20003f28000 */
[----:B0-----:R-:W-:Y:S01]  /*0c50*/  IMAD.WIDE R2, R2, 0x4, R12 ;  /* 0x0000000402027825 */ /* 0x001fe200078e020c */
[----:B------:R-:W-:-:S02]  /*0c60*/  @P4 SEL R9, R9, 0x40c00000, P6 ;  /* 0x40c0000009094807 */ /* 0x000fc40003000000 */
[----:B------:R-:W-:Y:S02]  /*0c70*/  @P2 SEL R8, R8, 0x40c00000, P3 ;  /* 0x40c0000008082807 */ /* 0x000fe40001800000 */
[----:B------:R-:W-:Y:S01]  /*0c80*/  @P0 SEL R11, R11, 0x40c00000, P1 ;  /* 0x40c000000b0b0807 */ /* 0x000fe20000800000 */
[----:B------:R-:W-:Y:S04]  /*0c90*/  STG.E.128 desc[UR4][R36.64+0x800], R28 ;  /* 0x0008001c24007986 */ /* 0x000fe8000c101d04 */
[----:B------:R-:W-:Y:S04]  /*0ca0*/  STG.E.128 desc[UR4][R2.64], R4 ;  /* 0x0000000402007986 */ /* 0x000fe8000c101d04 */
[----:B------:R-:W-:Y:S01]  /*0cb0*/  STG.E.128 desc[UR4][R2.64+0x800], R8 ;  /* 0x0008000802007986 */ /* 0x000fe2000c101d04 */
[----:B------:R-:W-:Y:S05]  /*0cc0*/  EXIT ;  /* 0x000000000000794d */ /* 0x000fea0003800000 */
.L_x_0:
[----:B------:R-:W-:-:S00]  /*0cd0*/  BRA `(.L_x_0) ;  /* 0xfffffffc00fc7947 */ /* 0x000fc0000383ffff */
[----:B------:R-:W-:-:S00]  /*0ce0*/  NOP ;  /* 0x0000000000007918 */ /* 0x000fc00000000000 */
        /* <DEDUP_REMOVED lines=9> */
.L_x_1:


//--------------------- .nv.global.init           --------------------------
	.section	.nv.global.init,"aw",@progbits
.nv.global.init:
	.type		_$_str,@object
	.size		_$_str,(_$_str_$_2 - _$_str)
_$_str:
        /*0000*/ 	.byte	0x5f, 0x5f, 0x43, 0x55, 0x44, 0x41, 0x5f, 0x46, 0x54, 0x5a, 0x00
	.type		_$_str_$_2,@object
	.size		_$_str_$_2,(.L_1 - _$_str_$_2)
_$_str_$_2:
        /*000b*/ 	.byte	0x5f, 0x5f, 0x43, 0x55, 0x44, 0x41, 0x5f, 0x50, 0x52, 0x45, 0x43, 0x5f, 0x53, 0x51, 0x52, 0x54
        /*001b*/ 	.byte	0x00
.L_1:


//--------------------- .nv.constant0.triton_poi_fused__native_batch_norm_legit_no_training_convolution_hardtanh_6 --------------------------
	.section	.nv.constant0.triton_poi_fused__native_batch_norm_legit_no_training_convolution_hardtanh_6,"a",@progbits
	.sectionflags	@""
	.align	4
.nv.constant0.triton_poi_fused__native_batch_norm_legit_no_training_convolution_hardtanh_6:
	.zero		588
